//
// Generated by NVIDIA NVVM Compiler
//
// Compiler Build ID: CL-36424714
// Cuda compilation tools, release 13.0, V13.0.88
// Based on NVVM 20.0.0
//

.version 9.0
.target sm_100
.address_size 64

	// .globl	_Z13compute_triadifPKfS0_Pf

.visible .entry _Z13compute_triadifPKfS0_Pf(
	.param .u32 _Z13compute_triadifPKfS0_Pf_param_0,
	.param .f32 _Z13compute_triadifPKfS0_Pf_param_1,
	.param .u64 .ptr .align 1 _Z13compute_triadifPKfS0_Pf_param_2,
	.param .u64 .ptr .align 1 _Z13compute_triadifPKfS0_Pf_param_3,
	.param .u64 .ptr .align 1 _Z13compute_triadifPKfS0_Pf_param_4
)
{
	.reg .pred 	%p<2>;
	.reg .b32 	%r<6>;
	.reg .b32 	%f<5>;
	.reg .b64 	%rd<11>;

	ld.param.u32 	%r2, [_Z13compute_triadifPKfS0_Pf_param_0];
	ld.param.f32 	%f1, [_Z13compute_triadifPKfS0_Pf_param_1];
	ld.param.u64 	%rd1, [_Z13compute_triadifPKfS0_Pf_param_2];
	ld.param.u64 	%rd2, [_Z13compute_triadifPKfS0_Pf_param_3];
	ld.param.u64 	%rd3, [_Z13compute_triadifPKfS0_Pf_param_4];
	mov.u32 	%r3, %tid.x;
	mov.u32 	%r4, %ctaid.x;
	mov.u32 	%r5, %ntid.x;
	mad.lo.s32 	%r1, %r4, %r5, %r3;
	setp.ge.s32 	%p1, %r1, %r2;
	@%p1 bra 	$L__BB0_2;
	cvta.to.global.u64 	%rd4, %rd1;
	cvta.to.global.u64 	%rd5, %rd2;
	cvta.to.global.u64 	%rd6, %rd3;
	mul.wide.s32 	%rd7, %r1, 4;
	add.s64 	%rd8, %rd4, %rd7;
	ld.global.f32 	%f2, [%rd8];
	add.s64 	%rd9, %rd5, %rd7;
	ld.global.f32 	%f3, [%rd9];
	fma.rn.f32 	%f4, %f1, %f2, %f3;
	add.s64 	%rd10, %rd6, %rd7;
	st.global.f32 	[%rd10], %f4;
$L__BB0_2:
	ret;

}
	// .globl	_Z10set_vectorifPf
.visible .entry _Z10set_vectorifPf(
	.param .u32 _Z10set_vectorifPf_param_0,
	.param .f32 _Z10set_vectorifPf_param_1,
	.param .u64 .ptr .align 1 _Z10set_vectorifPf_param_2
)
{
	.reg .pred 	%p<2>;
	.reg .b32 	%r<6>;
	.reg .b32 	%f<2>;
	.reg .b64 	%rd<5>;

	ld.param.u32 	%r2, [_Z10set_vectorifPf_param_0];
	ld.param.f32 	%f1, [_Z10set_vectorifPf_param_1];
	ld.param.u64 	%rd1, [_Z10set_vectorifPf_param_2];
	mov.u32 	%r3, %tid.x;
	mov.u32 	%r4, %ctaid.x;
	mov.u32 	%r5, %ntid.x;
	mad.lo.s32 	%r1, %r4, %r5, %r3;
	setp.ge.s32 	%p1, %r1, %r2;
	@%p1 bra 	$L__BB1_2;
	cvta.to.global.u64 	%rd2, %rd1;
	mul.wide.s32 	%rd3, %r1, 4;
	add.s64 	%rd4, %rd2, %rd3;
	st.global.f32 	[%rd4], %f1;
$L__BB1_2:
	ret;

}


// ===== COMPILED SASS (sm_100) =====

	.target	sm_100

	.elftype	@"ET_EXEC"


//--------------------- .note.nv.tkinfo           --------------------------
	.section	.note.nv.tkinfo,"",@"SHT_NOTE"
	.sectionflags	@"SHF_NOTE_NV_TKINFO"
	.tkinfo
        /*0018*/ 	.word	0x00000002
        /*0030*/ 	.string	""
        /*0030*/ 	.string	"ptxas"
        /*0030*/ 	.string	"Cuda compilation tools, release 13.0, V13.0.88"
        /*0030*/ 	.string	"Build cuda_13.0.r13.0/compiler.36424714_0"
        /*0030*/ 	.string	"-arch sm_100 -m 64 "



//--------------------- .note.nv.cuinfo           --------------------------
	.section	.note.nv.cuinfo,"",@"SHT_NOTE"
	.sectionflags	@"SHF_NOTE_NV_CUINFO"
        /*0018*/ 	.short	0x0002
        /*001a*/ 	.short	0x0064
        /*001c*/ 	.short	0x0082
	.zero		2


//--------------------- .nv.info                  --------------------------
	.section	.nv.info,"",@"SHT_CUDA_INFO"
	.align	4


	//----- nvinfo : EIATTR_REGCOUNT
	.align		4
        /*0000*/ 	.byte	0x04, 0x2f
        /*0002*/ 	.short	(.L_1 - .L_0)
	.align		4
.L_0:
        /*0004*/ 	.word	index@(_Z13compute_triadifPKfS0_Pf)
        /*0008*/ 	.word	0x0000000c


	//----- nvinfo : EIATTR_FRAME_SIZE
	.align		4
.L_1:
        /*000c*/ 	.byte	0x04, 0x11
        /*000e*/ 	.short	(.L_3 - .L_2)
	.align		4
.L_2:
        /*0010*/ 	.word	index@(_Z13compute_triadifPKfS0_Pf)
        /*0014*/ 	.word	0x00000000


	//----- nvinfo : EIATTR_REGCOUNT
	.align		4
.L_3:
        /*0018*/ 	.byte	0x04, 0x2f
        /*001a*/ 	.short	(.L_5 - .L_4)
	.align		4
.L_4:
        /*001c*/ 	.word	index@(_Z10set_vectorifPf)
        /*0020*/ 	.word	0x0000000a


	//----- nvinfo : EIATTR_FRAME_SIZE
	.align		4
.L_5:
        /*0024*/ 	.byte	0x04, 0x11
        /*0026*/ 	.short	(.L_7 - .L_6)
	.align		4
.L_6:
        /*0028*/ 	.word	index@(_Z10set_vectorifPf)
        /*002c*/ 	.word	0x00000000


	//----- nvinfo : EIATTR_MIN_STACK_SIZE
	.align		4
.L_7:
        /*0030*/ 	.byte	0x04, 0x12
        /*0032*/ 	.short	(.L_9 - .L_8)
	.align		4
.L_8:
        /*0034*/ 	.word	index@(_Z10set_vectorifPf)
        /*0038*/ 	.word	0x00000000


	//----- nvinfo : EIATTR_MIN_STACK_SIZE
	.align		4
.L_9:
        /*003c*/ 	.byte	0x04, 0x12
        /*003e*/ 	.short	(.L_11 - .L_10)
	.align		4
.L_10:
        /*0040*/ 	.word	index@(_Z13compute_triadifPKfS0_Pf)
        /*0044*/ 	.word	0x00000000
.L_11:


//--------------------- .nv.compat                --------------------------
	.section	.nv.compat,"",@"SHT_CUDA_COMPAT_INFO"
	.align	4
        /*0000*/ 	.byte	0x02, 0x09, 0x00, 0x00, 0x02, 0x02, 0x01, 0x00, 0x02, 0x05, 0x05, 0x00, 0x03, 0x07, 0x01, 0x01
        /*0010*/ 	.byte	0x02, 0x03, 0x00, 0x00, 0x02, 0x06, 0x01, 0x00, 0x04, 0x0b, 0x08, 0x00, 0x09, 0x00, 0x00, 0x00
        /*0020*/ 	.byte	0x00, 0x00, 0x00, 0x00


//--------------------- .nv.info._Z10set_vectorifPf --------------------------
	.section	.nv.info._Z10set_vectorifPf,"",@"SHT_CUDA_INFO"
	.sectionflags	@""
	.align	4


	//----- nvinfo : EIATTR_CUDA_API_VERSION
	.align		4
        /*0000*/ 	.byte	0x04, 0x37
        /*0002*/ 	.short	(.L_13 - .L_12)
.L_12:
        /*0004*/ 	.word	0x00000082


	//----- nvinfo : EIATTR_KPARAM_INFO
	.align		4
.L_13:
        /*0008*/ 	.byte	0x04, 0x17
        /*000a*/ 	.short	(.L_15 - .L_14)
.L_14:
        /*000c*/ 	.word	0x00000000
        /*0010*/ 	.short	0x0002
        /*0012*/ 	.short	0x0008
        /*0014*/ 	.byte	0x00, 0xf5, 0x21, 0x00


	//----- nvinfo : EIATTR_KPARAM_INFO
	.align		4
.L_15:
        /*0018*/ 	.byte	0x04, 0x17
        /*001a*/ 	.short	(.L_17 - .L_16)
.L_16:
        /*001c*/ 	.word	0x00000000
        /*0020*/ 	.short	0x0001
        /*0022*/ 	.short	0x0004
        /*0024*/ 	.byte	0x00, 0xf0, 0x11, 0x00


	//----- nvinfo : EIATTR_KPARAM_INFO
	.align		4
.L_17:
        /*0028*/ 	.byte	0x04, 0x17
        /*002a*/ 	.short	(.L_19 - .L_18)
.L_18:
        /*002c*/ 	.word	0x00000000
        /*0030*/ 	.short	0x0000
        /*0032*/ 	.short	0x0000
        /*0034*/ 	.byte	0x00, 0xf0, 0x11, 0x00


	//----- nvinfo : EIATTR_SPARSE_MMA_MASK
	.align		4
.L_19:
        /*0038*/ 	.byte	0x03, 0x50
        /*003a*/ 	.short	0x0000


	//----- nvinfo : EIATTR_MAXREG_COUNT
	.align		4
        /*003c*/ 	.byte	0x03, 0x1b
        /*003e*/ 	.short	0x00ff


	//----- nvinfo : EIATTR_MERCURY_ISA_VERSION
	.align		4
        /*0040*/ 	.byte	0x03, 0x5f
        /*0042*/ 	.short	0x0101


	//----- nvinfo : EIATTR_VRC_CTA_INIT_COUNT
	.align		4
        /*0044*/ 	.byte	0x02, 0x4a
	.zero		1
	.zero		1


	//----- nvinfo : EIATTR_EXIT_INSTR_OFFSETS
	.align		4
        /*0048*/ 	.byte	0x04, 0x1c
        /*004a*/ 	.short	(.L_21 - .L_20)


	//   ....[0]....
.L_20:
        /*004c*/ 	.word	0x00000070


	//   ....[1]....
        /*0050*/ 	.word	0x000000d0


	//----- nvinfo : EIATTR_CBANK_PARAM_SIZE
	.align		4
.L_21:
        /*0054*/ 	.byte	0x03, 0x19
        /*0056*/ 	.short	0x0010


	//----- nvinfo : EIATTR_PARAM_CBANK
	.align		4
        /*0058*/ 	.byte	0x04, 0x0a
        /*005a*/ 	.short	(.L_23 - .L_22)
	.align		4
.L_22:
        /*005c*/ 	.word	index@(.nv.constant0._Z10set_vectorifPf)
        /*0060*/ 	.short	0x0380
        /*0062*/ 	.short	0x0010


	//----- nvinfo : EIATTR_SW_WAR
	.align		4
.L_23:
        /*0064*/ 	.byte	0x04, 0x36
        /*0066*/ 	.short	(.L_25 - .L_24)
.L_24:
        /*0068*/ 	.word	0x00000008
.L_25:


//--------------------- .nv.info._Z13compute_triadifPKfS0_Pf --------------------------
	.section	.nv.info._Z13compute_triadifPKfS0_Pf,"",@"SHT_CUDA_INFO"
	.sectionflags	@""
	.align	4


	//----- nvinfo : EIATTR_CUDA_API_VERSION
	.align		4
        /*0000*/ 	.byte	0x04, 0x37
        /*0002*/ 	.short	(.L_27 - .L_26)
.L_26:
        /*0004*/ 	.word	0x00000082


	//----- nvinfo : EIATTR_KPARAM_INFO
	.align		4
.L_27:
        /*0008*/ 	.byte	0x04, 0x17
        /*000a*/ 	.short	(.L_29 - .L_28)
.L_28:
        /*000c*/ 	.word	0x00000000
        /*0010*/ 	.short	0x0004
        /*0012*/ 	.short	0x0018
        /*0014*/ 	.byte	0x00, 0xf5, 0x21, 0x00


	//----- nvinfo : EIATTR_KPARAM_INFO
	.align		4
.L_29:
        /*0018*/ 	.byte	0x04, 0x17
        /*001a*/ 	.short	(.L_31 - .L_30)
.L_30:
        /*001c*/ 	.word	0x00000000
        /*0020*/ 	.short	0x0003
        /*0022*/ 	.short	0x0010
        /*0024*/ 	.byte	0x00, 0xf5, 0x21, 0x00


	//----- nvinfo : EIATTR_KPARAM_INFO
	.align		4
.L_31:
        /*0028*/ 	.byte	0x04, 0x17
        /*002a*/ 	.short	(.L_33 - .L_32)
.L_32:
        /*002c*/ 	.word	0x00000000
        /*0030*/ 	.short	0x0002
        /*0032*/ 	.short	0x0008
        /*0034*/ 	.byte	0x00, 0xf5, 0x21, 0x00


	//----- nvinfo : EIATTR_KPARAM_INFO
	.align		4
.L_33:
        /*0038*/ 	.byte	0x04, 0x17
        /*003a*/ 	.short	(.L_35 - .L_34)
.L_34:
        /*003c*/ 	.word	0x00000000
        /*0040*/ 	.short	0x0001
        /*0042*/ 	.short	0x0004
        /*0044*/ 	.byte	0x00, 0xf0, 0x11, 0x00


	//----- nvinfo : EIATTR_KPARAM_INFO
	.align		4
.L_35:
        /*0048*/ 	.byte	0x04, 0x17
        /*004a*/ 	.short	(.L_37 - .L_36)
.L_36:
        /*004c*/ 	.word	0x00000000
        /*0050*/ 	.short	0x0000
        /*0052*/ 	.short	0x0000
        /*0054*/ 	.byte	0x00, 0xf0, 0x11, 0x00


	//----- nvinfo : EIATTR_SPARSE_MMA_MASK
	.align		4
.L_37:
        /*0058*/ 	.byte	0x03, 0x50
        /*005a*/ 	.short	0x0000


	//----- nvinfo : EIATTR_MAXREG_COUNT
	.align		4
        /*005c*/ 	.byte	0x03, 0x1b
        /*005e*/ 	.short	0x00ff


	//----- nvinfo : EIATTR_MERCURY_ISA_VERSION
	.align		4
        /*0060*/ 	.byte	0x03, 0x5f
        /*0062*/ 	.short	0x0101


	//----- nvinfo : EIATTR_VRC_CTA_INIT_COUNT
	.align		4
        /*0064*/ 	.byte	0x02, 0x4a
	.zero		1
	.zero		1


	//----- nvinfo : EIATTR_EXIT_INSTR_OFFSETS
	.align		4
        /*0068*/ 	.byte	0x04, 0x1c
        /*006a*/ 	.short	(.L_39 - .L_38)


	//   ....[0]....
.L_38:
        /*006c*/ 	.word	0x00000070


	//   ....[1]....
        /*0070*/ 	.word	0x00000140


	//----- nvinfo : EIATTR_CBANK_PARAM_SIZE
	.align		4
.L_39:
        /*0074*/ 	.byte	0x03, 0x19
        /*0076*/ 	.short	0x0020


	//----- nvinfo : EIATTR_PARAM_CBANK
	.align		4
        /*0078*/ 	.byte	0x04, 0x0a
        /*007a*/ 	.short	(.L_41 - .L_40)
	.align		4
.L_40:
        /*007c*/ 	.word	index@(.nv.constant0._Z13compute_triadifPKfS0_Pf)
        /*0080*/ 	.short	0x0380
        /*0082*/ 	.short	0x0020


	//----- nvinfo : EIATTR_SW_WAR
	.align		4
.L_41:
        /*0084*/ 	.byte	0x04, 0x36
        /*0086*/ 	.short	(.L_43 - .L_42)
.L_42:
        /*0088*/ 	.word	0x00000008
.L_43:


//--------------------- .nv.callgraph             --------------------------
	.section	.nv.callgraph,"",@"SHT_CUDA_CALLGRAPH"
	.align	4
	.sectionentsize	8
	.align		4
        /*0000*/ 	.word	0x00000000
	.align		4
        /*0004*/ 	.word	0xffffffff
	.align		4
        /*0008*/ 	.word	0x00000000
	.align		4
        /*000c*/ 	.word	0xfffffffe
	.align		4
        /*0010*/ 	.word	0x00000000
	.align		4
        /*0014*/ 	.word	0xfffffffd
	.align		4
        /*0018*/ 	.word	0x00000000
	.align		4
        /*001c*/ 	.word	0xfffffffc


//--------------------- .text._Z10set_vectorifPf  --------------------------
	.section	.text._Z10set_vectorifPf,"ax",@progbits
	.align	128
        .global         _Z10set_vectorifPf
        .type           _Z10set_vectorifPf,@function
        .size           _Z10set_vectorifPf,(.L_x_2 - _Z10set_vectorifPf)
        .other          _Z10set_vectorifPf,@"STO_CUDA_ENTRY STV_DEFAULT"
_Z10set_vectorifPf:
.text._Z10set_vectorifPf:
[----:B------:R-:W-:Y:S01]  /*0000*/  LDC R1, c[0x0][0x37c] ;  /* 0x0000df00ff017b82 */ /* 0x000fe20000000800 */
[----:B------:R-:W0:Y:S07]  /*0010*/  S2R R5, SR_TID.X ;  /* 0x0000000000057919 */ /* 0x000e2e0000002100 */
[----:B------:R-:W0:Y:S01]  /*0020*/  S2UR UR4, SR_CTAID.X ;  /* 0x00000000000479c3 */ /* 0x000e220000002500 */
[----:B------:R-:W1:Y:S07]  /*0030*/  LDCU UR5, c[0x0][0x380] ;  /* 0x00007000ff0577ac */ /* 0x000e6e0008000800 */
[----:B------:R-:W0:Y:S02]  /*0040*/  LDC R0, c[0x0][0x360] ;  /* 0x0000d800ff007b82 */ /* 0x000e240000000800 */
[----:B0-----:R-:W-:-:S05]  /*0050*/  IMAD R5, R0, UR4, R5 ;  /* 0x0000000400057c24 */ /* 0x001fca000f8e0205 */
[----:B-1----:R-:W-:-:S13]  /*0060*/  ISETP.GE.AND P0, PT, R5, UR5, PT ;  /* 0x0000000505007c0c */ /* 0x002fda000bf06270 */
[----:B------:R-:W-:Y:S05]  /*0070*/  @P0 EXIT ;  /* 0x000000000000094d */ /* 0x000fea0003800000 */
[----:B------:R-:W0:Y:S01]  /*0080*/  LDC.64 R2, c[0x0][0x388] ;  /* 0x0000e200ff027b82 */ /* 0x000e220000000a00 */
[----:B------:R-:W1:Y:S07]  /*0090*/  LDCU.64 UR4, c[0x0][0x358] ;  /* 0x00006b00ff0477ac */ /* 0x000e6e0008000a00 */
[----:B------:R-:W1:Y:S01]  /*00a0*/  LDC R7, c[0x0][0x384] ;  /* 0x0000e100ff077b82 */ /* 0x000e620000000800 */
[----:B0-----:R-:W-:-:S05]  /*00b0*/  IMAD.WIDE R2, R5, 0x4, R2 ;  /* 0x0000000405027825 */ /* 0x001fca00078e0202 */
[----:B-1----:R-:W-:Y:S01]  /*00c0*/  STG.E desc[UR4][R2.64], R7 ;  /* 0x0000000702007986 */ /* 0x002fe2000c101904 */
[----:B------:R-:W-:Y:S05]  /*00d0*/  EXIT ;  /* 0x000000000000794d */ /* 0x000fea0003800000 */
.L_x_0:
[----:B------:R-:W-:-:S00]  /*00e0*/  BRA `(.L_x_0) ;  /* 0xfffffffc00fc7947 */ /* 0x000fc0000383ffff */
[----:B------:R-:W-:-:S00]  /*00f0*/  NOP ;  /* 0x0000000000007918 */ /* 0x000fc00000000000 */
        /* <DEDUP_REMOVED lines=8> */
.L_x_2:


//--------------------- .text._Z13compute_triadifPKfS0_Pf --------------------------
	.section	.text._Z13compute_triadifPKfS0_Pf,"ax",@progbits
	.align	128
        .global         _Z13compute_triadifPKfS0_Pf
        .type           _Z13compute_triadifPKfS0_Pf,@function
        .size           _Z13compute_triadifPKfS0_Pf,(.L_x_3 - _Z13compute_triadifPKfS0_Pf)
        .other          _Z13compute_triadifPKfS0_Pf,@"STO_CUDA_ENTRY STV_DEFAULT"
_Z13compute_triadifPKfS0_Pf:
.text._Z13compute_triadifPKfS0_Pf:
        /* <DEDUP_REMOVED lines=9> */
[----:B------:R-:W1:Y:S01]  /*0090*/  LDCU.64 UR4, c[0x0][0x358] ;  /* 0x00006b00ff0477ac */ /* 0x000e620008000a00 */
[----:B------:R-:W2:Y:S06]  /*00a0*/  LDCU UR6, c[0x0][0x384] ;  /* 0x00007080ff0677ac */ /* 0x000eac0008000800 */
[----:B------:R-:W3:Y:S08]  /*00b0*/  LDC.64 R4, c[0x0][0x390] ;  /* 0x0000e400ff047b82 */ /* 0x000ef00000000a00 */
[----:B------:R-:W4:Y:S01]  /*00c0*/  LDC.64 R6, c[0x0][0x398] ;  /* 0x0000e600ff067b82 */ /* 0x000f220000000a00 */
[----:B0-----:R-:W-:-:S06]  /*00d0*/  IMAD.WIDE R2, R9, 0x4, R2 ;  /* 0x0000000409027825 */ /* 0x001fcc00078e0202 */
[----:B-1----:R-:W2:Y:S01]  /*00e0*/  LDG.E R2, desc[UR4][R2.64] ;  /* 0x0000000402027981 */ /* 0x002ea2000c1e1900 */
[----:B---3--:R-:W-:-:S06]  /*00f0*/  IMAD.WIDE R4, R9, 0x4, R4 ;  /* 0x0000000409047825 */ /* 0x008fcc00078e0204 */
[----:B------:R-:W2:Y:S01]  /*0100*/  LDG.E R5, desc[UR4][R4.64] ;  /* 0x0000000404057981 */ /* 0x000ea2000c1e1900 */
[----:B----4-:R-:W-:-:S04]  /*0110*/  IMAD.WIDE R6, R9, 0x4, R6 ;  /* 0x0000000409067825 */ /* 0x010fc800078e0206 */
[----:B--2---:R-:W-:-:S05]  /*0120*/  FFMA R9, R2, UR6, R5 ;  /* 0x0000000602097c23 */ /* 0x004fca0008000005 */
[----:B------:R-:W-:Y:S01]  /*0130*/  STG.E desc[UR4][R6.64], R9 ;  /* 0x0000000906007986 */ /* 0x000fe2000c101904 */
[----:B------:R-:W-:Y:S05]  /*0140*/  EXIT ;  /* 0x000000000000794d */ /* 0x000fea0003800000 */
.L_x_1:
        /* <DEDUP_REMOVED lines=11> */
.L_x_3:


//--------------------- .nv.shared.reserved.0     --------------------------
	.section	.nv.shared.reserved.0,"aw",@nobits
	.weak		__nv_reservedSMEM_offset_0_alias
	.size		__nv_reservedSMEM_offset_0_alias, 0, 64
	.other		__nv_reservedSMEM_offset_0_alias,@"STO_CUDA_RESERVED_SHARED STV_DEFAULT"
__nv_reservedSMEM_offset_0_alias:
	.zero		0
	.zero		64


//--------------------- .nv.constant0._Z10set_vectorifPf --------------------------
	.section	.nv.constant0._Z10set_vectorifPf,"a",@progbits
	.sectionflags	@""
	.align	4
.nv.constant0._Z10set_vectorifPf:
	.zero		912


//--------------------- .nv.constant0._Z13compute_triadifPKfS0_Pf --------------------------
	.section	.nv.constant0._Z13compute_triadifPKfS0_Pf,"a",@progbits
	.sectionflags	@""
	.align	4
.nv.constant0._Z13compute_triadifPKfS0_Pf:
	.zero		928


//--------------------- SYMBOLS --------------------------

	.type		.nv.reservedSmem.offset0,@object
	.size		.nv.reservedSmem.offset0,0x4
